	.headerflags	@"EF_CUDA_TEXMODE_UNIFIED EF_CUDA_64BIT_ADDRESS EF_CUDA_ACCELERATORS EF_CUDA_SM90 EF_CUDA_VIRTUAL_SM(EF_CUDA_SM90)"
	.elftype	@"ET_EXEC"


//--------------------- .nv.info                  --------------------------
	.section	.nv.info,"",@"SHT_CUDA_INFO"
	.align	4


	//----- nvinfo : EIATTR_REGCOUNT
	.align		4
        /*0000*/ 	.byte	0x04, 0x2f
        /*0002*/ 	.short	(.L_1 - .L_0)
	.align		4
.L_0:
        /*0004*/ 	.word	index@(triton_poi_fused_clone_0)
        /*0008*/ 	.word	0x00000010


	//----- nvinfo : EIATTR_MIN_STACK_SIZE
	.align		4
.L_1:
        /*000c*/ 	.byte	0x04, 0x12
        /*000e*/ 	.short	(.L_3 - .L_2)
	.align		4
.L_2:
        /*0010*/ 	.word	index@(triton_poi_fused_clone_0)
        /*0014*/ 	.word	0x00000000


	//----- nvinfo : EIATTR_FRAME_SIZE
	.align		4
.L_3:
        /*0018*/ 	.byte	0x04, 0x11
        /*001a*/ 	.short	(.L_5 - .L_4)
	.align		4
.L_4:
        /*001c*/ 	.word	index@(triton_poi_fused_clone_0)
        /*0020*/ 	.word	0x00000000


	//----- nvinfo : EIATTR_MIN_STACK_SIZE
	.align		4
.L_5:
        /*0024*/ 	.byte	0x04, 0x12
        /*0026*/ 	.short	(.L_7 - .L_6)
	.align		4
.L_6:
        /*0028*/ 	.word	index@(triton_poi_fused_clone_0)
        /*002c*/ 	.word	0x00000000
.L_7:


//--------------------- .nv.info.triton_poi_fused_clone_0 --------------------------
	.section	.nv.info.triton_poi_fused_clone_0,"",@"SHT_CUDA_INFO"
	.sectionflags	@""
	.align	4


	//----- nvinfo : EIATTR_CUDA_API_VERSION
	.align		4
        /*0000*/ 	.byte	0x04, 0x37
        /*0002*/ 	.short	(.L_9 - .L_8)
.L_8:
        /*0004*/ 	.word	0x0000007c


	//----- nvinfo : EIATTR_KPARAM_INFO
	.align		4
.L_9:
        /*0008*/ 	.byte	0x04, 0x17
        /*000a*/ 	.short	(.L_11 - .L_10)
.L_10:
        /*000c*/ 	.word	0x00000000
        /*0010*/ 	.short	0x0004
        /*0012*/ 	.short	0x001c
        /*0014*/ 	.byte	0x00, 0xf0, 0x11, 0x00


	//----- nvinfo : EIATTR_KPARAM_INFO
	.align		4
.L_11:
        /*0018*/ 	.byte	0x04, 0x17
        /*001a*/ 	.short	(.L_13 - .L_12)
.L_12:
        /*001c*/ 	.word	0x00000000
        /*0020*/ 	.short	0x0003
        /*0022*/ 	.short	0x0018
        /*0024*/ 	.byte	0x00, 0xf0, 0x11, 0x00


	//----- nvinfo : EIATTR_KPARAM_INFO
	.align		4
.L_13:
        /*0028*/ 	.byte	0x04, 0x17
        /*002a*/ 	.short	(.L_15 - .L_14)
.L_14:
        /*002c*/ 	.word	0x00000000
        /*0030*/ 	.short	0x0002
        /*0032*/ 	.short	0x0010
        /*0034*/ 	.byte	0x00, 0xf4, 0x21, 0x00


	//----- nvinfo : EIATTR_KPARAM_INFO
	.align		4
.L_15:
        /*0038*/ 	.byte	0x04, 0x17
        /*003a*/ 	.short	(.L_17 - .L_16)
.L_16:
        /*003c*/ 	.word	0x00000000
        /*0040*/ 	.short	0x0001
        /*0042*/ 	.short	0x0008
        /*0044*/ 	.byte	0x00, 0xf4, 0x21, 0x00


	//----- nvinfo : EIATTR_KPARAM_INFO
	.align		4
.L_17:
        /*0048*/ 	.byte	0x04, 0x17
        /*004a*/ 	.short	(.L_19 - .L_18)
.L_18:
        /*004c*/ 	.word	0x00000000
        /*0050*/ 	.short	0x0000
        /*0052*/ 	.short	0x0000
        /*0054*/ 	.byte	0x00, 0xf4, 0x21, 0x00


	//----- nvinfo : EIATTR_SPARSE_MMA_MASK
	.align		4
.L_19:
        /*0058*/ 	.byte	0x03, 0x50
        /*005a*/ 	.short	0x0000


	//----- nvinfo : EIATTR_MAXREG_COUNT
	.align		4
        /*005c*/ 	.byte	0x03, 0x1b
        /*005e*/ 	.short	0x00ff


	//----- nvinfo : EIATTR_EXIT_INSTR_OFFSETS
	.align		4
        /*0060*/ 	.byte	0x04, 0x1c
        /*0062*/ 	.short	(.L_21 - .L_20)


	//   ....[0]....
.L_20:
        /*0064*/ 	.word	0x00000320


	//   ....[1]....
        /*0068*/ 	.word	0x00000380


	//----- nvinfo : EIATTR_REQNTID
	.align		4
.L_21:
        /*006c*/ 	.byte	0x04, 0x10
        /*006e*/ 	.short	(.L_23 - .L_22)
.L_22:
        /*0070*/ 	.word	0x00000020
        /*0074*/ 	.word	0x00000001
        /*0078*/ 	.word	0x00000001


	//----- nvinfo : EIATTR_CBANK_PARAM_SIZE
	.align		4
.L_23:
        /*007c*/ 	.byte	0x03, 0x19
        /*007e*/ 	.short	0x0020


	//----- nvinfo : EIATTR_PARAM_CBANK
	.align		4
        /*0080*/ 	.byte	0x04, 0x0a
        /*0082*/ 	.short	(.L_25 - .L_24)
	.align		4
.L_24:
        /*0084*/ 	.word	index@(.nv.constant0.triton_poi_fused_clone_0)
        /*0088*/ 	.short	0x0210
        /*008a*/ 	.short	0x0020


	//----- nvinfo : EIATTR_SW_WAR
	.align		4
.L_25:
        /*008c*/ 	.byte	0x04, 0x36
        /*008e*/ 	.short	(.L_27 - .L_26)
.L_26:
        /*0090*/ 	.word	0x00000008
.L_27:


//--------------------- .nv.callgraph             --------------------------
	.section	.nv.callgraph,"",@"SHT_CUDA_CALLGRAPH"
	.align	4
	.sectionentsize	8
	.align		4
        /*0000*/ 	.word	0x00000000
	.align		4
        /*0004*/ 	.word	0xffffffff
	.align		4
        /*0008*/ 	.word	0x00000000
	.align		4
        /*000c*/ 	.word	0xfffffffe
	.align		4
        /*0010*/ 	.word	0x00000000
	.align		4
        /*0014*/ 	.word	0xfffffffd
	.align		4
        /*0018*/ 	.word	0x00000000
	.align		4
        /*001c*/ 	.word	0xfffffffc


//--------------------- .text.triton_poi_fused_clone_0 --------------------------
	.section	.text.triton_poi_fused_clone_0,"ax",@progbits
	.sectionflags	@"SHF_BARRIERS=1"
	.align	128
        .global         triton_poi_fused_clone_0
        .type           triton_poi_fused_clone_0,@function
        .size           triton_poi_fused_clone_0,(.L_x_1 - triton_poi_fused_clone_0)
        .other          triton_poi_fused_clone_0,@"STO_CUDA_ENTRY STV_DEFAULT"
triton_poi_fused_clone_0:
.text.triton_poi_fused_clone_0:
[----:B------:R-:W0:Y:S02]  /*0000*/  LDC R1, c[0x0][0x28] ;  /* 0x00000a00ff017b82 */ /* 0x000e240000000800 */
[----:B------:R-:W1:Y:S01]  /*0010*/  S2R R0, SR_CTAID.Y ;  /* 0x0000000000007919 */ /* 0x000e620000002600 */
[----:B------:R-:W2:Y:S01]  /*0020*/  LDC.64 R4, c[0x0][0x218] ;  /* 0x00008600ff047b82 */ /* 0x000ea20000000a00 */
[----:B------:R-:W-:Y:S01]  /*0030*/  ULDC.64 UR6, c[0x0][0x208] ;  /* 0x0000820000067ab9 */ /* 0x000fe20000000a00 */
[----:B------:R-:W3:Y:S01]  /*0040*/  S2R R13, SR_TID.X ;  /* 0x00000000000d7919 */ /* 0x000ee20000002100 */
[----:B------:R-:W4:Y:S05]  /*0050*/  S2R R8, SR_CTAID.X ;  /* 0x0000000000087919 */ /* 0x000f2a0000002500 */
[----:B------:R-:W5:Y:S01]  /*0060*/  LDC.64 R2, c[0x0][0x210] ;  /* 0x00008400ff027b82 */ /* 0x000f620000000a00 */
[----:B-1----:R-:W-:Y:S01]  /*0070*/  IMAD.SHL.U32 R0, R0, 0x10, RZ ;  /* 0x0000001000007824 */ /* 0x002fe200078e00ff */
[----:B---3--:R-:W-:-:S04]  /*0080*/  SHF.R.U32.HI R9, RZ, 0x4, R13 ;  /* 0x00000004ff097819 */ /* 0x008fc8000001160d */
[----:B------:R-:W-:Y:S01]  /*0090*/  LOP3.LUT R6, R0, 0xf, R13, 0xf8, !PT ;  /* 0x0000000f00067812 */ /* 0x000fe200078ef80d */
[----:B----4-:R-:W-:Y:S01]  /*00a0*/  IMAD.SHL.U32 R8, R8, 0x2, RZ ;  /* 0x0000000208087824 */ /* 0x010fe200078e00ff */
[----:B------:R-:W-:Y:S02]  /*00b0*/  SGXT.U32 R9, R9, 0x1 ;  /* 0x000000010909781a */ /* 0x000fe40000000000 */
[----:B------:R-:W-:Y:S02]  /*00c0*/  SHF.R.S32.HI R7, RZ, 0x1f, R6 ;  /* 0x0000001fff077819 */ /* 0x000fe40000011406 */
[----:B------:R-:W-:Y:S02]  /*00d0*/  ISETP.GE.AND P1, PT, R6, 0x10, PT ;  /* 0x000000100600780c */ /* 0x000fe40003f26270 */
[----:B------:R-:W-:Y:S02]  /*00e0*/  LEA.HI R10, R7, R6, RZ, 0x2 ;  /* 0x00000006070a7211 */ /* 0x000fe400078f10ff */
[----:B------:R-:W-:-:S02]  /*00f0*/  LOP3.LUT R7, R8, R9, RZ, 0xfc, !PT ;  /* 0x0000000908077212 */ /* 0x000fc400078efcff */
[----:B------:R-:W-:Y:S02]  /*0100*/  LOP3.LUT R11, R10, 0xfffffffc, RZ, 0xc0, !PT ;  /* 0xfffffffc0a0b7812 */ /* 0x000fe400078ec0ff */
[C---:B------:R-:W-:Y:S02]  /*0110*/  ISETP.GE.AND P0, PT, R7.reuse, 0x4, PT ;  /* 0x000000040700780c */ /* 0x040fe40003f06270 */
[----:B------:R-:W-:Y:S01]  /*0120*/  SHF.R.S32.HI R10, RZ, 0x2, R10 ;  /* 0x00000002ff0a7819 */ /* 0x000fe2000001140a */
[C---:B------:R-:W-:Y:S01]  /*0130*/  IMAD.IADD R11, R6.reuse, 0x1, -R11 ;  /* 0x00000001060b7824 */ /* 0x040fe200078e0a0b */
[----:B------:R-:W-:Y:S01]  /*0140*/  ISETP.LT.AND P0, PT, R6, 0x10, !P0 ;  /* 0x000000100600780c */ /* 0x000fe20004701270 */
[----:B------:R-:W-:Y:S02]  /*0150*/  IMAD.MOV.U32 R6, RZ, RZ, RZ ;  /* 0x000000ffff067224 */ /* 0x000fe400078e00ff */
[----:B------:R-:W-:Y:S02]  /*0160*/  IMAD R7, R7, 0xc, R11 ;  /* 0x0000000c07077824 */ /* 0x000fe400078e020b */
[----:B--2---:R-:W-:-:S04]  /*0170*/  IMAD.WIDE R4, R11, 0x4, R4 ;  /* 0x000000040b047825 */ /* 0x004fc800078e0204 */
[----:B------:R-:W-:Y:S02]  /*0180*/  IMAD R7, R10, 0x30, R7 ;  /* 0x000000300a077824 */ /* 0x000fe400078e0207 */
[----:B------:R-:W-:Y:S02]  /*0190*/  IMAD.MOV.U32 R11, RZ, RZ, RZ ;  /* 0x000000ffff0b7224 */ /* 0x000fe400078e00ff */
[----:B-----5:R-:W-:-:S04]  /*01a0*/  IMAD.WIDE R2, R7, 0x4, R2 ;  /* 0x0000000407027825 */ /* 0x020fc800078e0202 */
[----:B------:R-:W2:Y:S04]  /*01b0*/  @!P1 LDG.E.EL R11, desc[UR6][R4.64] ;  /* 0x00000006040b9981 */ /* 0x000ea8000c2e1900 */
[----:B------:R1:W2:Y:S01]  /*01c0*/  @P0 LDG.E.EL R6, desc[UR6][R2.64] ;  /* 0x0000000602060981 */ /* 0x0002a2000c2e1900 */
[----:B------:R-:W3:Y:S01]  /*01d0*/  S2UR UR5, SR_CgaCtaId ;  /* 0x00000000000579c3 */ /* 0x000ee20000008800 */
[----:B------:R-:W-:Y:S01]  /*01e0*/  IMAD.SHL.U32 R10, R13, 0x2, RZ ;  /* 0x000000020d0a7824 */ /* 0x000fe200078e00ff */
[----:B------:R-:W-:Y:S01]  /*01f0*/  UMOV UR4, 0x400 ;  /* 0x0000040000047882 */ /* 0x000fe20000000000 */
[----:B------:R-:W-:Y:S02]  /*0200*/  SHF.R.U32.HI R7, RZ, 0x1, R13 ;  /* 0x00000001ff077819 */ /* 0x000fe4000001160d */
[----:B------:R-:W-:-:S02]  /*0210*/  LOP3.LUT R8, R8, 0x1, R13, 0xf8, !PT ;  /* 0x0000000108087812 */ /* 0x000fc400078ef80d */
[----:B------:R-:W-:Y:S02]  /*0220*/  LOP3.LUT R12, R10, 0x1e, RZ, 0xc0, !PT ;  /* 0x0000001e0a0c7812 */ /* 0x000fe400078ec0ff */
[----:B------:R-:W-:Y:S02]  /*0230*/  LOP3.LUT R9, R9, 0x1e, R10, 0xf8, !PT ;  /* 0x0000001e09097812 */ /* 0x000fe400078ef80a */
[----:B------:R-:W-:Y:S02]  /*0240*/  SGXT.U32 R7, R7, 0x4 ;  /* 0x000000040707781a */ /* 0x000fe40000000000 */
[----:B------:R-:W-:Y:S02]  /*0250*/  ISETP.GE.AND P0, PT, R8, 0x4, PT ;  /* 0x000000040800780c */ /* 0x000fe40003f06270 */
[----:B------:R-:W-:Y:S02]  /*0260*/  LOP3.LUT R7, R0, R7, RZ, 0xfc, !PT ;  /* 0x0000000700077212 */ /* 0x000fe400078efcff */
[----:B------:R-:W-:-:S02]  /*0270*/  LOP3.LUT R10, R10, 0x3c, RZ, 0xc0, !PT ;  /* 0x0000003c0a0a7812 */ /* 0x000fc400078ec0ff */
[----:B------:R-:W-:Y:S02]  /*0280*/  ISETP.LT.AND P0, PT, R7, 0x10, !P0 ;  /* 0x000000100700780c */ /* 0x000fe40004701270 */
[----:B------:R-:W-:Y:S01]  /*0290*/  LOP3.LUT R0, R13, 0x1f, RZ, 0xc0, !PT ;  /* 0x0000001f0d007812 */ /* 0x000fe200078ec0ff */
[----:B---3--:R-:W-:-:S06]  /*02a0*/  UPRMT UR4, UR5, 0x654, UR4 ;  /* 0x0000065405047896 */ /* 0x008fcc0008000004 */
[----:B------:R-:W-:Y:S01]  /*02b0*/  LEA R12, R12, UR4, 0x1 ;  /* 0x000000040c0c7c11 */ /* 0x000fe2000f8e08ff */
[----:B-1----:R-:W-:-:S04]  /*02c0*/  VIADD R3, R10, UR4 ;  /* 0x000000040a037c36 */ /* 0x002fc80008000000 */
[----:B------:R-:W-:Y:S02]  /*02d0*/  IMAD R9, R9, 0x4, R12 ;  /* 0x0000000409097824 */ /* 0x000fe400078e020c */
[----:B------:R-:W-:Y:S02]  /*02e0*/  IMAD R0, R0, 0x4, R3 ;  /* 0x0000000400007824 */ /* 0x000fe400078e0203 */
[----:B--2---:R-:W-:-:S05]  /*02f0*/  FADD R6, R11, R6 ;  /* 0x000000060b067221 */ /* 0x004fca0000000000 */
[----:B------:R1:W-:Y:S01]  /*0300*/  STS [R9], R6 ;  /* 0x0000000609007388 */ /* 0x0003e20000000800 */
[----:B------:R-:W-:Y:S06]  /*0310*/  BAR.SYNC.DEFER_BLOCKING 0x0 ;  /* 0x0000000000007b1d */ /* 0x000fec0000010000 */
[----:B-1----:R-:W-:Y:S05]  /*0320*/  @!P0 EXIT ;  /* 0x000000000000894d */ /* 0x002fea0003800000 */
[----:B------:R-:W0:Y:S01]  /*0330*/  LDS R5, [R0] ;  /* 0x0000000000057984 */ /* 0x000e220000000800 */
[----:B------:R-:W1:Y:S01]  /*0340*/  LDC.64 R2, c[0x0][0x220] ;  /* 0x00008800ff027b82 */ /* 0x000e620000000a00 */
[----:B------:R-:W-:-:S04]  /*0350*/  IMAD R7, R7, 0x4, R8 ;  /* 0x0000000407077824 */ /* 0x000fc800078e0208 */
[----:B-1----:R-:W-:-:S05]  /*0360*/  IMAD.WIDE R2, R7, 0x4, R2 ;  /* 0x0000000407027825 */ /* 0x002fca00078e0202 */
[----:B0-----:R-:W-:Y:S01]  /*0370*/  STG.E desc[UR6][R2.64], R5 ;  /* 0x0000000502007986 */ /* 0x001fe2000c101906 */
[----:B------:R-:W-:Y:S05]  /*0380*/  EXIT ;  /* 0x000000000000794d */ /* 0x000fea0003800000 */
.L_x_0:
[----:B------:R-:W-:-:S00]  /*0390*/  BRA `(.L_x_0) ;  /* 0xfffffffc00fc7947 */ /* 0x000fc0000383ffff */
[----:B------:R-:W-:-:S00]  /*03a0*/  NOP ;  /* 0x0000000000007918 */ /* 0x000fc00000000000 */
        /* <DEDUP_REMOVED lines=13> */
.L_x_1:


//--------------------- .nv.shared.triton_poi_fused_clone_0 --------------------------
	.section	.nv.shared.triton_poi_fused_clone_0,"aw",@nobits
	.sectionflags	@""
	.align	16
	.zero		1024


//--------------------- .nv.constant0.triton_poi_fused_clone_0 --------------------------
	.section	.nv.constant0.triton_poi_fused_clone_0,"a",@progbits
	.sectionflags	@""
	.align	4
.nv.constant0.triton_poi_fused_clone_0:
	.zero		560
